//
// Generated by NVIDIA NVVM Compiler
//
// Compiler Build ID: CL-36424714
// Cuda compilation tools, release 13.0, V13.0.88
// Based on NVVM 20.0.0
//

.version 9.0
.target sm_100
.address_size 64

	// .globl	bfs_checked

.visible .entry bfs_checked(
	.param .u64 .ptr .align 1 bfs_checked_param_0,
	.param .u64 .ptr .align 1 bfs_checked_param_1,
	.param .u64 .ptr .align 1 bfs_checked_param_2,
	.param .u32 bfs_checked_param_3,
	.param .u32 bfs_checked_param_4,
	.param .u32 bfs_checked_param_5,
	.param .u64 .ptr .align 1 bfs_checked_param_6,
	.param .u64 .ptr .align 1 bfs_checked_param_7,
	.param .u64 .ptr .align 1 bfs_checked_param_8
)
{
	.reg .pred 	%p<6>;
	.reg .b16 	%rs<5>;
	.reg .b32 	%r<18>;
	.reg .b64 	%rd<25>;

	ld.param.u64 	%rd7, [bfs_checked_param_0];
	ld.param.u64 	%rd8, [bfs_checked_param_1];
	ld.param.u64 	%rd9, [bfs_checked_param_2];
	ld.param.u32 	%r10, [bfs_checked_param_3];
	ld.param.u32 	%r11, [bfs_checked_param_4];
	ld.param.u64 	%rd10, [bfs_checked_param_6];
	ld.param.u64 	%rd11, [bfs_checked_param_7];
	ld.param.u64 	%rd12, [bfs_checked_param_8];
	mov.u32 	%r12, %ctaid.x;
	mov.u32 	%r13, %ntid.x;
	mov.u32 	%r14, %tid.x;
	mad.lo.s32 	%r1, %r12, %r13, %r14;
	setp.ge.s32 	%p1, %r1, %r11;
	@%p1 bra 	$L__BB0_7;
	cvta.to.global.u64 	%rd13, %rd10;
	cvt.s64.s32 	%rd14, %r1;
	add.s64 	%rd1, %rd13, %rd14;
	ld.global.u8 	%rs1, [%rd1];
	setp.eq.s16 	%p2, %rs1, 0;
	@%p2 bra 	$L__BB0_7;
	mov.b16 	%rs2, 0;
	st.global.u8 	[%rd1], %rs2;
	cvta.to.global.u64 	%rd15, %rd7;
	mul.wide.s32 	%rd16, %r1, 4;
	add.s64 	%rd2, %rd15, %rd16;
	ld.global.u32 	%r16, [%rd2];
	ld.global.u32 	%r17, [%rd2+4];
	setp.ge.s32 	%p3, %r16, %r17;
	@%p3 bra 	$L__BB0_7;
	cvta.to.global.u64 	%rd3, %rd8;
	cvta.to.global.u64 	%rd4, %rd11;
	cvta.to.global.u64 	%rd5, %rd9;
	cvta.to.global.u64 	%rd6, %rd12;
$L__BB0_4:
	mul.wide.s32 	%rd17, %r16, 4;
	add.s64 	%rd18, %rd3, %rd17;
	ld.global.u32 	%r6, [%rd18];
	cvt.s64.s32 	%rd19, %r6;
	add.s64 	%rd20, %rd4, %rd19;
	ld.global.u8 	%rs3, [%rd20];
	setp.ne.s16 	%p4, %rs3, 0;
	@%p4 bra 	$L__BB0_6;
	mul.wide.s32 	%rd22, %r6, 4;
	add.s64 	%rd23, %rd5, %rd22;
	st.global.u32 	[%rd23], %r10;
	add.s64 	%rd24, %rd6, %rd19;
	mov.b16 	%rs4, 1;
	st.global.u8 	[%rd24], %rs4;
	ld.global.u32 	%r17, [%rd2+4];
$L__BB0_6:
	add.s32 	%r16, %r16, 1;
	setp.lt.s32 	%p5, %r16, %r17;
	@%p5 bra 	$L__BB0_4;
$L__BB0_7:
	ret;

}


// ===== COMPILED SASS (sm_100) =====

	.target	sm_100

	.elftype	@"ET_EXEC"


//--------------------- .note.nv.tkinfo           --------------------------
	.section	.note.nv.tkinfo,"",@"SHT_NOTE"
	.sectionflags	@"SHF_NOTE_NV_TKINFO"
	.tkinfo
        /*0018*/ 	.word	0x00000002
        /*0030*/ 	.string	""
        /*0030*/ 	.string	"ptxas"
        /*0030*/ 	.string	"Cuda compilation tools, release 13.0, V13.0.88"
        /*0030*/ 	.string	"Build cuda_13.0.r13.0/compiler.36424714_0"
        /*0030*/ 	.string	"-arch sm_100 -m 64 "



//--------------------- .note.nv.cuinfo           --------------------------
	.section	.note.nv.cuinfo,"",@"SHT_NOTE"
	.sectionflags	@"SHF_NOTE_NV_CUINFO"
        /*0018*/ 	.short	0x0002
        /*001a*/ 	.short	0x0064
        /*001c*/ 	.short	0x0082
	.zero		2


//--------------------- .nv.info                  --------------------------
	.section	.nv.info,"",@"SHT_CUDA_INFO"
	.align	4


	//----- nvinfo : EIATTR_REGCOUNT
	.align		4
        /*0000*/ 	.byte	0x04, 0x2f
        /*0002*/ 	.short	(.L_1 - .L_0)
	.align		4
.L_0:
        /*0004*/ 	.word	index@(bfs_checked)
        /*0008*/ 	.word	0x00000012


	//----- nvinfo : EIATTR_FRAME_SIZE
	.align		4
.L_1:
        /*000c*/ 	.byte	0x04, 0x11
        /*000e*/ 	.short	(.L_3 - .L_2)
	.align		4
.L_2:
        /*0010*/ 	.word	index@(bfs_checked)
        /*0014*/ 	.word	0x00000000


	//----- nvinfo : EIATTR_MIN_STACK_SIZE
	.align		4
.L_3:
        /*0018*/ 	.byte	0x04, 0x12
        /*001a*/ 	.short	(.L_5 - .L_4)
	.align		4
.L_4:
        /*001c*/ 	.word	index@(bfs_checked)
        /*0020*/ 	.word	0x00000000
.L_5:


//--------------------- .nv.compat                --------------------------
	.section	.nv.compat,"",@"SHT_CUDA_COMPAT_INFO"
	.align	4
        /*0000*/ 	.byte	0x02, 0x09, 0x00, 0x00, 0x02, 0x02, 0x01, 0x00, 0x02, 0x05, 0x05, 0x00, 0x03, 0x07, 0x01, 0x01
        /*0010*/ 	.byte	0x02, 0x03, 0x00, 0x00, 0x02, 0x06, 0x01, 0x00, 0x04, 0x0b, 0x08, 0x00, 0x09, 0x00, 0x00, 0x00
        /*0020*/ 	.byte	0x00, 0x00, 0x00, 0x00


//--------------------- .nv.info.bfs_checked      --------------------------
	.section	.nv.info.bfs_checked,"",@"SHT_CUDA_INFO"
	.sectionflags	@""
	.align	4


	//----- nvinfo : EIATTR_CUDA_API_VERSION
	.align		4
        /*0000*/ 	.byte	0x04, 0x37
        /*0002*/ 	.short	(.L_7 - .L_6)
.L_6:
        /*0004*/ 	.word	0x00000082


	//----- nvinfo : EIATTR_KPARAM_INFO
	.align		4
.L_7:
        /*0008*/ 	.byte	0x04, 0x17
        /*000a*/ 	.short	(.L_9 - .L_8)
.L_8:
        /*000c*/ 	.word	0x00000000
        /*0010*/ 	.short	0x0008
        /*0012*/ 	.short	0x0038
        /*0014*/ 	.byte	0x00, 0xf5, 0x21, 0x00


	//----- nvinfo : EIATTR_KPARAM_INFO
	.align		4
.L_9:
        /*0018*/ 	.byte	0x04, 0x17
        /*001a*/ 	.short	(.L_11 - .L_10)
.L_10:
        /*001c*/ 	.word	0x00000000
        /*0020*/ 	.short	0x0007
        /*0022*/ 	.short	0x0030
        /*0024*/ 	.byte	0x00, 0xf5, 0x21, 0x00


	//----- nvinfo : EIATTR_KPARAM_INFO
	.align		4
.L_11:
        /*0028*/ 	.byte	0x04, 0x17
        /*002a*/ 	.short	(.L_13 - .L_12)
.L_12:
        /*002c*/ 	.word	0x00000000
        /*0030*/ 	.short	0x0006
        /*0032*/ 	.short	0x0028
        /*0034*/ 	.byte	0x00, 0xf5, 0x21, 0x00


	//----- nvinfo : EIATTR_KPARAM_INFO
	.align		4
.L_13:
        /*0038*/ 	.byte	0x04, 0x17
        /*003a*/ 	.short	(.L_15 - .L_14)
.L_14:
        /*003c*/ 	.word	0x00000000
        /*0040*/ 	.short	0x0005
        /*0042*/ 	.short	0x0020
        /*0044*/ 	.byte	0x00, 0xf0, 0x11, 0x00


	//----- nvinfo : EIATTR_KPARAM_INFO
	.align		4
.L_15:
        /*0048*/ 	.byte	0x04, 0x17
        /*004a*/ 	.short	(.L_17 - .L_16)
.L_16:
        /*004c*/ 	.word	0x00000000
        /*0050*/ 	.short	0x0004
        /*0052*/ 	.short	0x001c
        /*0054*/ 	.byte	0x00, 0xf0, 0x11, 0x00


	//----- nvinfo : EIATTR_KPARAM_INFO
	.align		4
.L_17:
        /*0058*/ 	.byte	0x04, 0x17
        /*005a*/ 	.short	(.L_19 - .L_18)
.L_18:
        /*005c*/ 	.word	0x00000000
        /*0060*/ 	.short	0x0003
        /*0062*/ 	.short	0x0018
        /*0064*/ 	.byte	0x00, 0xf0, 0x11, 0x00


	//----- nvinfo : EIATTR_KPARAM_INFO
	.align		4
.L_19:
        /*0068*/ 	.byte	0x04, 0x17
        /*006a*/ 	.short	(.L_21 - .L_20)
.L_20:
        /*006c*/ 	.word	0x00000000
        /*0070*/ 	.short	0x0002
        /*0072*/ 	.short	0x0010
        /*0074*/ 	.byte	0x00, 0xf5, 0x21, 0x00


	//----- nvinfo : EIATTR_KPARAM_INFO
	.align		4
.L_21:
        /*0078*/ 	.byte	0x04, 0x17
        /*007a*/ 	.short	(.L_23 - .L_22)
.L_22:
        /*007c*/ 	.word	0x00000000
        /*0080*/ 	.short	0x0001
        /*0082*/ 	.short	0x0008
        /*0084*/ 	.byte	0x00, 0xf5, 0x21, 0x00


	//----- nvinfo : EIATTR_KPARAM_INFO
	.align		4
.L_23:
        /*0088*/ 	.byte	0x04, 0x17
        /*008a*/ 	.short	(.L_25 - .L_24)
.L_24:
        /*008c*/ 	.word	0x00000000
        /*0090*/ 	.short	0x0000
        /*0092*/ 	.short	0x0000
        /*0094*/ 	.byte	0x00, 0xf5, 0x21, 0x00


	//----- nvinfo : EIATTR_SPARSE_MMA_MASK
	.align		4
.L_25:
        /*0098*/ 	.byte	0x03, 0x50
        /*009a*/ 	.short	0x0000


	//----- nvinfo : EIATTR_MAXREG_COUNT
	.align		4
        /*009c*/ 	.byte	0x03, 0x1b
        /*009e*/ 	.short	0x00ff


	//----- nvinfo : EIATTR_MERCURY_ISA_VERSION
	.align		4
        /*00a0*/ 	.byte	0x03, 0x5f
        /*00a2*/ 	.short	0x0101


	//----- nvinfo : EIATTR_VRC_CTA_INIT_COUNT
	.align		4
        /*00a4*/ 	.byte	0x02, 0x4a
	.zero		1
	.zero		1


	//----- nvinfo : EIATTR_EXIT_INSTR_OFFSETS
	.align		4
        /*00a8*/ 	.byte	0x04, 0x1c
        /*00aa*/ 	.short	(.L_27 - .L_26)


	//   ....[0]....
.L_26:
        /*00ac*/ 	.word	0x00000070


	//   ....[1]....
        /*00b0*/ 	.word	0x000000e0


	//   ....[2]....
        /*00b4*/ 	.word	0x00000170


	//   ....[3]....
        /*00b8*/ 	.word	0x00000310


	//----- nvinfo : EIATTR_CRS_STACK_SIZE
	.align		4
.L_27:
        /*00bc*/ 	.byte	0x04, 0x1e
        /*00be*/ 	.short	(.L_29 - .L_28)
.L_28:
        /*00c0*/ 	.word	0x00000000


	//----- nvinfo : EIATTR_CBANK_PARAM_SIZE
	.align		4
.L_29:
        /*00c4*/ 	.byte	0x03, 0x19
        /*00c6*/ 	.short	0x0040


	//----- nvinfo : EIATTR_PARAM_CBANK
	.align		4
        /*00c8*/ 	.byte	0x04, 0x0a
        /*00ca*/ 	.short	(.L_31 - .L_30)
	.align		4
.L_30:
        /*00cc*/ 	.word	index@(.nv.constant0.bfs_checked)
        /*00d0*/ 	.short	0x0380
        /*00d2*/ 	.short	0x0040


	//----- nvinfo : EIATTR_SW_WAR
	.align		4
.L_31:
        /*00d4*/ 	.byte	0x04, 0x36
        /*00d6*/ 	.short	(.L_33 - .L_32)
.L_32:
        /*00d8*/ 	.word	0x00000008
.L_33:


//--------------------- .nv.callgraph             --------------------------
	.section	.nv.callgraph,"",@"SHT_CUDA_CALLGRAPH"
	.align	4
	.sectionentsize	8
	.align		4
        /*0000*/ 	.word	0x00000000
	.align		4
        /*0004*/ 	.word	0xffffffff
	.align		4
        /*0008*/ 	.word	0x00000000
	.align		4
        /*000c*/ 	.word	0xfffffffe
	.align		4
        /*0010*/ 	.word	0x00000000
	.align		4
        /*0014*/ 	.word	0xfffffffd
	.align		4
        /*0018*/ 	.word	0x00000000
	.align		4
        /*001c*/ 	.word	0xfffffffc


//--------------------- .text.bfs_checked         --------------------------
	.section	.text.bfs_checked,"ax",@progbits
	.align	128
        .global         bfs_checked
        .type           bfs_checked,@function
        .size           bfs_checked,(.L_x_4 - bfs_checked)
        .other          bfs_checked,@"STO_CUDA_ENTRY STV_DEFAULT"
bfs_checked:
.text.bfs_checked:
[----:B------:R-:W-:Y:S01]  /*0000*/  LDC R1, c[0x0][0x37c] ;  /* 0x0000df00ff017b82 */ /* 0x000fe20000000800 */
[----:B------:R-:W0:Y:S07]  /*0010*/  S2R R0, SR_TID.X ;  /* 0x0000000000007919 */ /* 0x000e2e0000002100 */
[----:B------:R-:W0:Y:S01]  /*0020*/  S2UR UR4, SR_CTAID.X ;  /* 0x00000000000479c3 */ /* 0x000e220000002500 */
[----:B------:R-:W1:Y:S07]  /*0030*/  LDCU UR5, c[0x0][0x39c] ;  /* 0x00007380ff0577ac */ /* 0x000e6e0008000800 */
[----:B------:R-:W0:Y:S02]  /*0040*/  LDC R7, c[0x0][0x360] ;  /* 0x0000d800ff077b82 */ /* 0x000e240000000800 */
[----:B0-----:R-:W-:-:S05]  /*0050*/  IMAD R7, R7, UR4, R0 ;  /* 0x0000000407077c24 */ /* 0x001fca000f8e0200 */
[----:B-1----:R-:W-:-:S13]  /*0060*/  ISETP.GE.AND P0, PT, R7, UR5, PT ;  /* 0x0000000507007c0c */ /* 0x002fda000bf06270 */
[----:B------:R-:W-:Y:S05]  /*0070*/  @P0 EXIT ;  /* 0x000000000000094d */ /* 0x000fea0003800000 */
[----:B------:R-:W0:Y:S01]  /*0080*/  LDCU.64 UR6, c[0x0][0x3a8] ;  /* 0x00007500ff0677ac */ /* 0x000e220008000a00 */
[----:B------:R-:W1:Y:S01]  /*0090*/  LDCU.64 UR4, c[0x0][0x358] ;  /* 0x00006b00ff0477ac */ /* 0x000e620008000a00 */
[----:B0-----:R-:W-:-:S04]  /*00a0*/  IADD3 R4, P0, PT, R7, UR6, RZ ;  /* 0x0000000607047c10 */ /* 0x001fc8000ff1e0ff */
[----:B------:R-:W-:-:S05]  /*00b0*/  LEA.HI.X.SX32 R5, R7, UR7, 0x1, P0 ;  /* 0x0000000707057c11 */ /* 0x000fca00080f0eff */
[----:B-1----:R-:W2:Y:S02]  /*00c0*/  LDG.E.U8 R0, desc[UR4][R4.64] ;  /* 0x0000000404007981 */ /* 0x002ea4000c1e1100 */
[----:B--2---:R-:W-:-:S13]  /*00d0*/  ISETP.NE.AND P0, PT, R0, RZ, PT ;  /* 0x000000ff0000720c */ /* 0x004fda0003f05270 */
[----:B------:R-:W-:Y:S05]  /*00e0*/  @!P0 EXIT ;  /* 0x000000000000894d */ /* 0x000fea0003800000 */
[----:B------:R-:W0:Y:S01]  /*00f0*/  LDC.64 R2, c[0x0][0x380] ;  /* 0x0000e000ff027b82 */ /* 0x000e220000000a00 */
[----:B------:R1:W-:Y:S01]  /*0100*/  STG.E.U8 desc[UR4][R4.64], RZ ;  /* 0x000000ff04007986 */ /* 0x0003e2000c101104 */
[----:B------:R-:W2:Y:S01]  /*0110*/  LDCU.64 UR6, c[0x0][0x3b0] ;  /* 0x00007600ff0677ac */ /* 0x000ea20008000a00 */
[----:B------:R-:W3:Y:S01]  /*0120*/  LDCU.64 UR8, c[0x0][0x3b8] ;  /* 0x00007700ff0877ac */ /* 0x000ee20008000a00 */
[----:B0-----:R-:W-:-:S05]  /*0130*/  IMAD.WIDE R2, R7, 0x4, R2 ;  /* 0x0000000407027825 */ /* 0x001fca00078e0202 */
[----:B------:R-:W4:Y:S04]  /*0140*/  LDG.E R0, desc[UR4][R2.64] ;  /* 0x0000000402007981 */ /* 0x000f28000c1e1900 */
[----:B------:R-:W4:Y:S02]  /*0150*/  LDG.E R9, desc[UR4][R2.64+0x4] ;  /* 0x0000040402097981 */ /* 0x000f24000c1e1900 */
[----:B----4-:R-:W-:-:S13]  /*0160*/  ISETP.GE.AND P0, PT, R0, R9, PT ;  /* 0x000000090000720c */ /* 0x010fda0003f06270 */
[----:B-123--:R-:W-:Y:S05]  /*0170*/  @P0 EXIT ;  /* 0x000000000000094d */ /* 0x00efea0003800000 */
[----:B------:R-:W0:Y:S01]  /*0180*/  LDC R15, c[0x0][0x398] ;  /* 0x0000e600ff0f7b82 */ /* 0x000e220000000800 */
[----:B------:R-:W-:-:S07]  /*0190*/  IMAD.MOV.U32 R13, RZ, RZ, R9 ;  /* 0x000000ffff0d7224 */ /* 0x000fce00078e0009 */
[----:B------:R-:W1:Y:S08]  /*01a0*/  LDC.64 R6, c[0x0][0x388] ;  /* 0x0000e200ff067b82 */ /* 0x000e700000000a00 */
[----:B------:R-:W2:Y:S02]  /*01b0*/  LDC.64 R4, c[0x0][0x390] ;  /* 0x0000e400ff047b82 */ /* 0x000ea40000000a00 */
.L_x_2:
[----:B-1----:R-:W-:-:S06]  /*01c0*/  IMAD.WIDE R8, R0, 0x4, R6 ;  /* 0x0000000400087825 */ /* 0x002fcc00078e0206 */
[----:B------:R-:W3:Y:S02]  /*01d0*/  LDG.E R9, desc[UR4][R8.64] ;  /* 0x0000000408097981 */ /* 0x000ee4000c1e1900 */
[----:B---3--:R-:W-:Y:S02]  /*01e0*/  SHF.R.S32.HI R12, RZ, 0x1f, R9 ;  /* 0x0000001fff0c7819 */ /* 0x008fe40000011409 */
[----:B------:R-:W-:-:S04]  /*01f0*/  IADD3 R10, P0, PT, R9, UR6, RZ ;  /* 0x00000006090a7c10 */ /* 0x000fc8000ff1e0ff */
[----:B------:R-:W-:-:S05]  /*0200*/  IADD3.X R11, PT, PT, R12, UR7, RZ, P0, !PT ;  /* 0x000000070c0b7c10 */ /* 0x000fca00087fe4ff */
[----:B------:R-:W3:Y:S01]  /*0210*/  LDG.E.U8 R10, desc[UR4][R10.64] ;  /* 0x000000040a0a7981 */ /* 0x000ee2000c1e1100 */
[----:B------:R-:W-:Y:S01]  /*0220*/  BSSY.RECONVERGENT B0, `(.L_x_0) ;  /* 0x000000c000007945 */ /* 0x000fe20003800200 */
[----:B------:R-:W-:Y:S01]  /*0230*/  VIADD R0, R0, 0x1 ;  /* 0x0000000100007836 */ /* 0x000fe20000000000 */
[----:B---3--:R-:W-:-:S13]  /*0240*/  ISETP.NE.AND P0, PT, R10, RZ, PT ;  /* 0x000000ff0a00720c */ /* 0x008fda0003f05270 */
[----:B------:R-:W-:Y:S05]  /*0250*/  @P0 BRA `(.L_x_1) ;  /* 0x0000000000200947 */ /* 0x000fea0003800000 */
[C---:B------:R-:W-:Y:S01]  /*0260*/  IADD3 R10, P0, PT, R9.reuse, UR8, RZ ;  /* 0x00000008090a7c10 */ /* 0x040fe2000ff1e0ff */
[----:B------:R-:W-:Y:S02]  /*0270*/  IMAD.MOV.U32 R13, RZ, RZ, 0x1 ;  /* 0x00000001ff0d7424 */ /* 0x000fe400078e00ff */
[----:B--2---:R-:W-:Y:S01]  /*0280*/  IMAD.WIDE R8, R9, 0x4, R4 ;  /* 0x0000000409087825 */ /* 0x004fe200078e0204 */
[----:B------:R-:W-:Y:S02]  /*0290*/  IADD3.X R11, PT, PT, R12, UR9, RZ, P0, !PT ;  /* 0x000000090c0b7c10 */ /* 0x000fe400087fe4ff */
[----:B------:R-:W-:Y:S02]  /*02a0*/  PRMT R12, R13, 0x7610, R12 ;  /* 0x000076100d0c7816 */ /* 0x000fe4000000000c */
[----:B0-----:R1:W-:Y:S04]  /*02b0*/  STG.E desc[UR4][R8.64], R15 ;  /* 0x0000000f08007986 */ /* 0x0013e8000c101904 */
[----:B------:R1:W-:Y:S04]  /*02c0*/  STG.E.U8 desc[UR4][R10.64], R12 ;  /* 0x0000000c0a007986 */ /* 0x0003e8000c101104 */
[----:B------:R1:W5:Y:S02]  /*02d0*/  LDG.E R13, desc[UR4][R2.64+0x4] ;  /* 0x00000404020d7981 */ /* 0x000364000c1e1900 */
.L_x_1:
[----:B------:R-:W-:Y:S05]  /*02e0*/  BSYNC.RECONVERGENT B0 ;  /* 0x0000000000007941 */ /* 0x000fea0003800200 */
.L_x_0:
[----:B-----5:R-:W-:-:S13]  /*02f0*/  ISETP.GE.AND P0, PT, R0, R13, PT ;  /* 0x0000000d0000720c */ /* 0x020fda0003f06270 */
[----:B------:R-:W-:Y:S05]  /*0300*/  @!P0 BRA `(.L_x_2) ;  /* 0xfffffffc00ac8947 */ /* 0x000fea000383ffff */
[----:B------:R-:W-:Y:S05]  /*0310*/  EXIT ;  /* 0x000000000000794d */ /* 0x000fea0003800000 */
.L_x_3:
[----:B------:R-:W-:-:S00]  /*0320*/  BRA `(.L_x_3) ;  /* 0xfffffffc00fc7947 */ /* 0x000fc0000383ffff */
[----:B------:R-:W-:-:S00]  /*0330*/  NOP ;  /* 0x0000000000007918 */ /* 0x000fc00000000000 */
        /* <DEDUP_REMOVED lines=12> */
.L_x_4:


//--------------------- .nv.shared.reserved.0     --------------------------
	.section	.nv.shared.reserved.0,"aw",@nobits
	.weak		__nv_reservedSMEM_offset_0_alias
	.size		__nv_reservedSMEM_offset_0_alias, 0, 64
	.other		__nv_reservedSMEM_offset_0_alias,@"STO_CUDA_RESERVED_SHARED STV_DEFAULT"
__nv_reservedSMEM_offset_0_alias:
	.zero		0
	.zero		64


//--------------------- .nv.constant0.bfs_checked --------------------------
	.section	.nv.constant0.bfs_checked,"a",@progbits
	.sectionflags	@""
	.align	4
.nv.constant0.bfs_checked:
	.zero		960


//--------------------- SYMBOLS --------------------------

	.type		.nv.reservedSmem.offset0,@object
	.size		.nv.reservedSmem.offset0,0x4
